	.headerflags	@"EF_CUDA_TEXMODE_UNIFIED EF_CUDA_64BIT_ADDRESS EF_CUDA_ACCELERATORS EF_CUDA_SM90 EF_CUDA_VIRTUAL_SM(EF_CUDA_SM90)"
	.elftype	@"ET_EXEC"


//--------------------- .nv.info                  --------------------------
	.section	.nv.info,"",@"SHT_CUDA_INFO"
	.align	4


	//----- nvinfo : EIATTR_REGCOUNT
	.align		4
        /*0000*/ 	.byte	0x04, 0x2f
        /*0002*/ 	.short	(.L_1 - .L_0)
	.align		4
.L_0:
        /*0004*/ 	.word	index@(triton_poi_fused_cat_50)
        /*0008*/ 	.word	0x00000014


	//----- nvinfo : EIATTR_MIN_STACK_SIZE
	.align		4
.L_1:
        /*000c*/ 	.byte	0x04, 0x12
        /*000e*/ 	.short	(.L_3 - .L_2)
	.align		4
.L_2:
        /*0010*/ 	.word	index@(triton_poi_fused_cat_50)
        /*0014*/ 	.word	0x00000000


	//----- nvinfo : EIATTR_FRAME_SIZE
	.align		4
.L_3:
        /*0018*/ 	.byte	0x04, 0x11
        /*001a*/ 	.short	(.L_5 - .L_4)
	.align		4
.L_4:
        /*001c*/ 	.word	index@(triton_poi_fused_cat_50)
        /*0020*/ 	.word	0x00000000


	//----- nvinfo : EIATTR_MIN_STACK_SIZE
	.align		4
.L_5:
        /*0024*/ 	.byte	0x04, 0x12
        /*0026*/ 	.short	(.L_7 - .L_6)
	.align		4
.L_6:
        /*0028*/ 	.word	index@(triton_poi_fused_cat_50)
        /*002c*/ 	.word	0x00000000
.L_7:


//--------------------- .nv.info.triton_poi_fused_cat_50 --------------------------
	.section	.nv.info.triton_poi_fused_cat_50,"",@"SHT_CUDA_INFO"
	.sectionflags	@""
	.align	4


	//----- nvinfo : EIATTR_CUDA_API_VERSION
	.align		4
        /*0000*/ 	.byte	0x04, 0x37
        /*0002*/ 	.short	(.L_9 - .L_8)
.L_8:
        /*0004*/ 	.word	0x0000007c


	//----- nvinfo : EIATTR_KPARAM_INFO
	.align		4
.L_9:
        /*0008*/ 	.byte	0x04, 0x17
        /*000a*/ 	.short	(.L_11 - .L_10)
.L_10:
        /*000c*/ 	.word	0x00000000
        /*0010*/ 	.short	0x0005
        /*0012*/ 	.short	0x0028
        /*0014*/ 	.byte	0x00, 0xf0, 0x11, 0x00


	//----- nvinfo : EIATTR_KPARAM_INFO
	.align		4
.L_11:
        /*0018*/ 	.byte	0x04, 0x17
        /*001a*/ 	.short	(.L_13 - .L_12)
.L_12:
        /*001c*/ 	.word	0x00000000
        /*0020*/ 	.short	0x0004
        /*0022*/ 	.short	0x0020
        /*0024*/ 	.byte	0x00, 0xf4, 0x21, 0x00


	//----- nvinfo : EIATTR_KPARAM_INFO
	.align		4
.L_13:
        /*0028*/ 	.byte	0x04, 0x17
        /*002a*/ 	.short	(.L_15 - .L_14)
.L_14:
        /*002c*/ 	.word	0x00000000
        /*0030*/ 	.short	0x0003
        /*0032*/ 	.short	0x0018
        /*0034*/ 	.byte	0x00, 0xf4, 0x21, 0x00


	//----- nvinfo : EIATTR_KPARAM_INFO
	.align		4
.L_15:
        /*0038*/ 	.byte	0x04, 0x17
        /*003a*/ 	.short	(.L_17 - .L_16)
.L_16:
        /*003c*/ 	.word	0x00000000
        /*0040*/ 	.short	0x0002
        /*0042*/ 	.short	0x0010
        /*0044*/ 	.byte	0x00, 0xf4, 0x21, 0x00


	//----- nvinfo : EIATTR_KPARAM_INFO
	.align		4
.L_17:
        /*0048*/ 	.byte	0x04, 0x17
        /*004a*/ 	.short	(.L_19 - .L_18)
.L_18:
        /*004c*/ 	.word	0x00000000
        /*0050*/ 	.short	0x0001
        /*0052*/ 	.short	0x0008
        /*0054*/ 	.byte	0x00, 0xf4, 0x21, 0x00


	//----- nvinfo : EIATTR_KPARAM_INFO
	.align		4
.L_19:
        /*0058*/ 	.byte	0x04, 0x17
        /*005a*/ 	.short	(.L_21 - .L_20)
.L_20:
        /*005c*/ 	.word	0x00000000
        /*0060*/ 	.short	0x0000
        /*0062*/ 	.short	0x0000
        /*0064*/ 	.byte	0x00, 0xf4, 0x21, 0x00


	//----- nvinfo : EIATTR_SPARSE_MMA_MASK
	.align		4
.L_21:
        /*0068*/ 	.byte	0x03, 0x50
        /*006a*/ 	.short	0x0000


	//----- nvinfo : EIATTR_MAXREG_COUNT
	.align		4
        /*006c*/ 	.byte	0x03, 0x1b
        /*006e*/ 	.short	0x00ff


	//----- nvinfo : EIATTR_EXIT_INSTR_OFFSETS
	.align		4
        /*0070*/ 	.byte	0x04, 0x1c
        /*0072*/ 	.short	(.L_23 - .L_22)


	//   ....[0]....
.L_22:
        /*0074*/ 	.word	0x000001f0


	//   ....[1]....
        /*0078*/ 	.word	0x00000210


	//----- nvinfo : EIATTR_REQNTID
	.align		4
.L_23:
        /*007c*/ 	.byte	0x04, 0x10
        /*007e*/ 	.short	(.L_25 - .L_24)
.L_24:
        /*0080*/ 	.word	0x00000080
        /*0084*/ 	.word	0x00000001
        /*0088*/ 	.word	0x00000001


	//----- nvinfo : EIATTR_CBANK_PARAM_SIZE
	.align		4
.L_25:
        /*008c*/ 	.byte	0x03, 0x19
        /*008e*/ 	.short	0x002c


	//----- nvinfo : EIATTR_PARAM_CBANK
	.align		4
        /*0090*/ 	.byte	0x04, 0x0a
        /*0092*/ 	.short	(.L_27 - .L_26)
	.align		4
.L_26:
        /*0094*/ 	.word	index@(.nv.constant0.triton_poi_fused_cat_50)
        /*0098*/ 	.short	0x0210
        /*009a*/ 	.short	0x002c


	//----- nvinfo : EIATTR_SW_WAR
	.align		4
.L_27:
        /*009c*/ 	.byte	0x04, 0x36
        /*009e*/ 	.short	(.L_29 - .L_28)
.L_28:
        /*00a0*/ 	.word	0x00000008
.L_29:


//--------------------- .nv.callgraph             --------------------------
	.section	.nv.callgraph,"",@"SHT_CUDA_CALLGRAPH"
	.align	4
	.sectionentsize	8
	.align		4
        /*0000*/ 	.word	0x00000000
	.align		4
        /*0004*/ 	.word	0xffffffff
	.align		4
        /*0008*/ 	.word	0x00000000
	.align		4
        /*000c*/ 	.word	0xfffffffe
	.align		4
        /*0010*/ 	.word	0x00000000
	.align		4
        /*0014*/ 	.word	0xfffffffd
	.align		4
        /*0018*/ 	.word	0x00000000
	.align		4
        /*001c*/ 	.word	0xfffffffc


//--------------------- .text.triton_poi_fused_cat_50 --------------------------
	.section	.text.triton_poi_fused_cat_50,"ax",@progbits
	.align	128
        .global         triton_poi_fused_cat_50
        .type           triton_poi_fused_cat_50,@function
        .size           triton_poi_fused_cat_50,(.L_x_1 - triton_poi_fused_cat_50)
        .other          triton_poi_fused_cat_50,@"STO_CUDA_ENTRY STV_DEFAULT"
triton_poi_fused_cat_50:
.text.triton_poi_fused_cat_50:
[----:B------:R-:W0:Y:S02]  /*0000*/  LDC R1, c[0x0][0x28] ;  /* 0x00000a00ff017b82 */ /* 0x000e240000000800 */
[----:B------:R-:W1:Y:S01]  /*0010*/  S2R R0, SR_TID.X ;  /* 0x0000000000007919 */ /* 0x000e620000002100 */
[----:B------:R-:W2:Y:S01]  /*0020*/  LDC.64 R6, c[0x0][0x210] ;  /* 0x00008400ff067b82 */ /* 0x000ea20000000a00 */
[----:B------:R-:W-:Y:S01]  /*0030*/  ULDC.64 UR4, c[0x0][0x208] ;  /* 0x0000820000047ab9 */ /* 0x000fe20000000a00 */
[----:B------:R-:W3:Y:S06]  /*0040*/  S2R R5, SR_CTAID.X ;  /* 0x0000000000057919 */ /* 0x000eec0000002500 */
[----:B------:R-:W4:Y:S08]  /*0050*/  LDC.64 R8, c[0x0][0x218] ;  /* 0x00008600ff087b82 */ /* 0x000f300000000a00 */
[----:B------:R-:W5:Y:S01]  /*0060*/  LDC.64 R10, c[0x0][0x220] ;  /* 0x00008800ff0a7b82 */ /* 0x000f620000000a00 */
[----:B-1----:R-:W-:-:S05]  /*0070*/  LOP3.LUT R0, R0, 0x7f, RZ, 0xc0, !PT ;  /* 0x0000007f00007812 */ /* 0x002fca00078ec0ff */
[----:B---3--:R-:W-:Y:S02]  /*0080*/  IMAD R5, R5, 0x80, R0 ;  /* 0x0000008005057824 */ /* 0x008fe400078e0200 */
[----:B------:R-:W-:Y:S02]  /*0090*/  IMAD.MOV.U32 R0, RZ, RZ, RZ ;  /* 0x000000ffff007224 */ /* 0x000fe400078e00ff */
[C---:B--2---:R-:W-:Y:S01]  /*00a0*/  IMAD.WIDE R6, R5.reuse, 0x4, R6 ;  /* 0x0000000405067825 */ /* 0x044fe200078e0206 */
[----:B------:R-:W-:-:S13]  /*00b0*/  ISETP.GE.AND P0, PT, R5, 0x800, PT ;  /* 0x000008000500780c */ /* 0x000fda0003f06270 */
[----:B------:R4:W2:Y:S01]  /*00c0*/  @!P0 LDG.E R0, desc[UR4][R6.64] ;  /* 0x0000000406008981 */ /* 0x0008a2000c1e1900 */
[----:B------:R-:W-:-:S04]  /*00d0*/  SHF.R.S32.HI R2, RZ, 0x1f, R5 ;  /* 0x0000001fff027819 */ /* 0x000fc80000011405 */
[----:B------:R-:W-:Y:S02]  /*00e0*/  LEA.HI R4, R2, R5, RZ, 0x9 ;  /* 0x0000000502047211 */ /* 0x000fe400078f48ff */
[----:B------:R-:W1:Y:S02]  /*00f0*/  LDC.64 R2, c[0x0][0x228] ;  /* 0x00008a00ff027b82 */ /* 0x000e640000000a00 */
[----:B------:R-:W-:Y:S02]  /*0100*/  LOP3.LUT R14, R4, 0xfffffe00, RZ, 0xc0, !PT ;  /* 0xfffffe00040e7812 */ /* 0x000fe400078ec0ff */
[----:B------:R-:W-:Y:S02]  /*0110*/  SHF.R.S32.HI R12, RZ, 0x9, R4 ;  /* 0x00000009ff0c7819 */ /* 0x000fe40000011404 */
[----:B------:R-:W-:Y:S02]  /*0120*/  IADD3 R13, R5, -R14, RZ ;  /* 0x8000000e050d7210 */ /* 0x000fe40007ffe0ff */
[----:B------:R-:W3:Y:S03]  /*0130*/  LDC.64 R4, c[0x0][0x230] ;  /* 0x00008c00ff047b82 */ /* 0x000ee60000000a00 */
[----:B------:R-:W-:-:S04]  /*0140*/  IMAD R13, R12, 0x2c00, R13 ;  /* 0x00002c000c0d7824 */ /* 0x000fc800078e020d */
[----:B------:R-:W-:Y:S02]  /*0150*/  IMAD.IADD R15, R14, 0x1, R13 ;  /* 0x000000010e0f7824 */ /* 0x000fe400078e020d */
[----:B----4-:R-:W-:-:S03]  /*0160*/  IMAD.WIDE R6, R13, 0x4, R8 ;  /* 0x000000040d067825 */ /* 0x010fc600078e0208 */
[----:B------:R-:W-:Y:S01]  /*0170*/  IADD3 R17, R14, R15, RZ ;  /* 0x0000000f0e117210 */ /* 0x000fe20007ffe0ff */
[----:B-----5:R-:W-:-:S04]  /*0180*/  IMAD.WIDE R8, R15, 0x4, R10 ;  /* 0x000000040f087825 */ /* 0x020fc800078e020a */
[----:B-1----:R-:W-:Y:S01]  /*0190*/  IMAD.WIDE R2, R17, 0x4, R2 ;  /* 0x0000000411027825 */ /* 0x002fe200078e0202 */
[----:B------:R-:W-:-:S05]  /*01a0*/  IADD3 R17, R14, R17, RZ ;  /* 0x000000110e117210 */ /* 0x000fca0007ffe0ff */
[----:B---3--:R-:W-:Y:S01]  /*01b0*/  IMAD.WIDE R4, R17, 0x4, R4 ;  /* 0x0000000411047825 */ /* 0x008fe200078e0204 */
[----:B--2---:R1:W-:Y:S04]  /*01c0*/  @!P0 STG.E desc[UR4][R6.64], R0 ;  /* 0x0000000006008986 */ /* 0x0043e8000c101904 */
[----:B------:R1:W-:Y:S04]  /*01d0*/  @!P0 STG.E desc[UR4][R8.64], R0 ;  /* 0x0000000008008986 */ /* 0x0003e8000c101904 */
[----:B------:R1:W-:Y:S01]  /*01e0*/  @!P0 STG.E desc[UR4][R2.64], R0 ;  /* 0x0000000002008986 */ /* 0x0003e2000c101904 */
[----:B------:R-:W-:Y:S05]  /*01f0*/  @P0 EXIT ;  /* 0x000000000000094d */ /* 0x000fea0003800000 */
[----:B------:R-:W-:Y:S01]  /*0200*/  STG.E desc[UR4][R4.64], R0 ;  /* 0x0000000004007986 */ /* 0x000fe2000c101904 */
[----:B------:R-:W-:Y:S05]  /*0210*/  EXIT ;  /* 0x000000000000794d */ /* 0x000fea0003800000 */
.L_x_0:
[----:B------:R-:W-:-:S00]  /*0220*/  BRA `(.L_x_0) ;  /* 0xfffffffc00fc7947 */ /* 0x000fc0000383ffff */
[----:B------:R-:W-:-:S00]  /*0230*/  NOP ;  /* 0x0000000000007918 */ /* 0x000fc00000000000 */
        /* <DEDUP_REMOVED lines=12> */
.L_x_1:


//--------------------- .nv.constant0.triton_poi_fused_cat_50 --------------------------
	.section	.nv.constant0.triton_poi_fused_cat_50,"a",@progbits
	.sectionflags	@""
	.align	4
.nv.constant0.triton_poi_fused_cat_50:
	.zero		572
